	.headerflags	@"EF_CUDA_TEXMODE_UNIFIED EF_CUDA_64BIT_ADDRESS EF_CUDA_ACCELERATORS EF_CUDA_SM90 EF_CUDA_VIRTUAL_SM(EF_CUDA_SM90)"
	.elftype	@"ET_EXEC"


//--------------------- .nv.info                  --------------------------
	.section	.nv.info,"",@"SHT_CUDA_INFO"
	.align	4


	//----- nvinfo : EIATTR_REGCOUNT
	.align		4
        /*0000*/ 	.byte	0x04, 0x2f
        /*0002*/ 	.short	(.L_1 - .L_0)
	.align		4
.L_0:
        /*0004*/ 	.word	index@(triton_poi_fused_add_addmm_4)
        /*0008*/ 	.word	0x00000012


	//----- nvinfo : EIATTR_MIN_STACK_SIZE
	.align		4
.L_1:
        /*000c*/ 	.byte	0x04, 0x12
        /*000e*/ 	.short	(.L_3 - .L_2)
	.align		4
.L_2:
        /*0010*/ 	.word	index@(triton_poi_fused_add_addmm_4)
        /*0014*/ 	.word	0x00000000


	//----- nvinfo : EIATTR_FRAME_SIZE
	.align		4
.L_3:
        /*0018*/ 	.byte	0x04, 0x11
        /*001a*/ 	.short	(.L_5 - .L_4)
	.align		4
.L_4:
        /*001c*/ 	.word	index@(triton_poi_fused_add_addmm_4)
        /*0020*/ 	.word	0x00000000


	//----- nvinfo : EIATTR_MIN_STACK_SIZE
	.align		4
.L_5:
        /*0024*/ 	.byte	0x04, 0x12
        /*0026*/ 	.short	(.L_7 - .L_6)
	.align		4
.L_6:
        /*0028*/ 	.word	index@(triton_poi_fused_add_addmm_4)
        /*002c*/ 	.word	0x00000000
.L_7:


//--------------------- .nv.info.triton_poi_fused_add_addmm_4 --------------------------
	.section	.nv.info.triton_poi_fused_add_addmm_4,"",@"SHT_CUDA_INFO"
	.sectionflags	@""
	.align	4


	//----- nvinfo : EIATTR_CUDA_API_VERSION
	.align		4
        /*0000*/ 	.byte	0x04, 0x37
        /*0002*/ 	.short	(.L_9 - .L_8)
.L_8:
        /*0004*/ 	.word	0x0000007c


	//----- nvinfo : EIATTR_KPARAM_INFO
	.align		4
.L_9:
        /*0008*/ 	.byte	0x04, 0x17
        /*000a*/ 	.short	(.L_11 - .L_10)
.L_10:
        /*000c*/ 	.word	0x00000000
        /*0010*/ 	.short	0x0004
        /*0012*/ 	.short	0x0020
        /*0014*/ 	.byte	0x00, 0xf0, 0x11, 0x00


	//----- nvinfo : EIATTR_KPARAM_INFO
	.align		4
.L_11:
        /*0018*/ 	.byte	0x04, 0x17
        /*001a*/ 	.short	(.L_13 - .L_12)
.L_12:
        /*001c*/ 	.word	0x00000000
        /*0020*/ 	.short	0x0003
        /*0022*/ 	.short	0x0018
        /*0024*/ 	.byte	0x00, 0xf4, 0x21, 0x00


	//----- nvinfo : EIATTR_KPARAM_INFO
	.align		4
.L_13:
        /*0028*/ 	.byte	0x04, 0x17
        /*002a*/ 	.short	(.L_15 - .L_14)
.L_14:
        /*002c*/ 	.word	0x00000000
        /*0030*/ 	.short	0x0002
        /*0032*/ 	.short	0x0010
        /*0034*/ 	.byte	0x00, 0xf4, 0x21, 0x00


	//----- nvinfo : EIATTR_KPARAM_INFO
	.align		4
.L_15:
        /*0038*/ 	.byte	0x04, 0x17
        /*003a*/ 	.short	(.L_17 - .L_16)
.L_16:
        /*003c*/ 	.word	0x00000000
        /*0040*/ 	.short	0x0001
        /*0042*/ 	.short	0x0008
        /*0044*/ 	.byte	0x00, 0xf4, 0x21, 0x00


	//----- nvinfo : EIATTR_KPARAM_INFO
	.align		4
.L_17:
        /*0048*/ 	.byte	0x04, 0x17
        /*004a*/ 	.short	(.L_19 - .L_18)
.L_18:
        /*004c*/ 	.word	0x00000000
        /*0050*/ 	.short	0x0000
        /*0052*/ 	.short	0x0000
        /*0054*/ 	.byte	0x00, 0xf4, 0x21, 0x00


	//----- nvinfo : EIATTR_SPARSE_MMA_MASK
	.align		4
.L_19:
        /*0058*/ 	.byte	0x03, 0x50
        /*005a*/ 	.short	0x0000


	//----- nvinfo : EIATTR_MAXREG_COUNT
	.align		4
        /*005c*/ 	.byte	0x03, 0x1b
        /*005e*/ 	.short	0x00ff


	//----- nvinfo : EIATTR_EXIT_INSTR_OFFSETS
	.align		4
        /*0060*/ 	.byte	0x04, 0x1c
        /*0062*/ 	.short	(.L_21 - .L_20)


	//   ....[0]....
.L_20:
        /*0064*/ 	.word	0x00000210


	//   ....[1]....
        /*0068*/ 	.word	0x00000230


	//----- nvinfo : EIATTR_REQNTID
	.align		4
.L_21:
        /*006c*/ 	.byte	0x04, 0x10
        /*006e*/ 	.short	(.L_23 - .L_22)
.L_22:
        /*0070*/ 	.word	0x00000020
        /*0074*/ 	.word	0x00000001
        /*0078*/ 	.word	0x00000001


	//----- nvinfo : EIATTR_CBANK_PARAM_SIZE
	.align		4
.L_23:
        /*007c*/ 	.byte	0x03, 0x19
        /*007e*/ 	.short	0x0024


	//----- nvinfo : EIATTR_PARAM_CBANK
	.align		4
        /*0080*/ 	.byte	0x04, 0x0a
        /*0082*/ 	.short	(.L_25 - .L_24)
	.align		4
.L_24:
        /*0084*/ 	.word	index@(.nv.constant0.triton_poi_fused_add_addmm_4)
        /*0088*/ 	.short	0x0210
        /*008a*/ 	.short	0x0024


	//----- nvinfo : EIATTR_SW_WAR
	.align		4
.L_25:
        /*008c*/ 	.byte	0x04, 0x36
        /*008e*/ 	.short	(.L_27 - .L_26)
.L_26:
        /*0090*/ 	.word	0x00000008
.L_27:


//--------------------- .nv.callgraph             --------------------------
	.section	.nv.callgraph,"",@"SHT_CUDA_CALLGRAPH"
	.align	4
	.sectionentsize	8
	.align		4
        /*0000*/ 	.word	0x00000000
	.align		4
        /*0004*/ 	.word	0xffffffff
	.align		4
        /*0008*/ 	.word	0x00000000
	.align		4
        /*000c*/ 	.word	0xfffffffe
	.align		4
        /*0010*/ 	.word	0x00000000
	.align		4
        /*0014*/ 	.word	0xfffffffd
	.align		4
        /*0018*/ 	.word	0x00000000
	.align		4
        /*001c*/ 	.word	0xfffffffc


//--------------------- .text.triton_poi_fused_add_addmm_4 --------------------------
	.section	.text.triton_poi_fused_add_addmm_4,"ax",@progbits
	.align	128
        .global         triton_poi_fused_add_addmm_4
        .type           triton_poi_fused_add_addmm_4,@function
        .size           triton_poi_fused_add_addmm_4,(.L_x_1 - triton_poi_fused_add_addmm_4)
        .other          triton_poi_fused_add_addmm_4,@"STO_CUDA_ENTRY STV_DEFAULT"
triton_poi_fused_add_addmm_4:
.text.triton_poi_fused_add_addmm_4:
[----:B------:R-:W0:Y:S01]  /*0000*/  LDC R1, c[0x0][0x28] ;  /* 0x00000a00ff017b82 */ /* 0x000e220000000800 */
[----:B------:R-:W1:Y:S07]  /*0010*/  S2R R12, SR_TID.X ;  /* 0x00000000000c7919 */ /* 0x000e6e0000002100 */
[----:B------:R-:W2:Y:S01]  /*0020*/  LDC.64 R4, c[0x0][0x218] ;  /* 0x00008600ff047b82 */ /* 0x000ea20000000a00 */
[----:B------:R-:W-:Y:S01]  /*0030*/  HFMA2.MMA R15, -RZ, RZ, 0, 0 ;  /* 0x00000000ff0f7435 */ /* 0x000fe200000001ff */
[----:B------:R-:W-:Y:S01]  /*0040*/  ULDC.64 UR4, c[0x0][0x208] ;  /* 0x0000820000047ab9 */ /* 0x000fe20000000a00 */
[----:B------:R-:W3:Y:S05]  /*0050*/  S2R R11, SR_CTAID.X ;  /* 0x00000000000b7919 */ /* 0x000eea0000002500 */
[----:B------:R-:W4:Y:S08]  /*0060*/  LDC.64 R8, c[0x0][0x228] ;  /* 0x00008a00ff087b82 */ /* 0x000f300000000a00 */
[----:B------:R-:W5:Y:S08]  /*0070*/  LDC.64 R6, c[0x0][0x220] ;  /* 0x00008800ff067b82 */ /* 0x000f700000000a00 */
[----:B------:R-:W2:Y:S01]  /*0080*/  LDC.64 R2, c[0x0][0x210] ;  /* 0x00008400ff027b82 */ /* 0x000ea20000000a00 */
[----:B-1----:R-:W-:-:S02]  /*0090*/  LOP3.LUT R0, R12, 0xf, RZ, 0xc0, !PT ;  /* 0x0000000f0c007812 */ /* 0x002fc400078ec0ff */
[----:B---3--:R-:W-:-:S03]  /*00a0*/  SHF.R.S32.HI R10, RZ, 0x1b, R11 ;  /* 0x0000001bff0a7819 */ /* 0x008fc6000001140b */
[----:B------:R-:W-:Y:S01]  /*00b0*/  IMAD R11, R11, 0x10, R0 ;  /* 0x000000100b0b7824 */ /* 0x000fe200078e0200 */
[----:B------:R-:W-:Y:S01]  /*00c0*/  SGXT R0, R10, 0x1 ;  /* 0x000000010a00781a */ /* 0x000fe20000000200 */
[----:B------:R-:W-:-:S03]  /*00d0*/  HFMA2.MMA R10, -RZ, RZ, 0, 0 ;  /* 0x00000000ff0a7435 */ /* 0x000fc600000001ff */
[C---:B------:R-:W-:Y:S01]  /*00e0*/  ISETP.GE.AND P0, PT, R11.reuse, 0x10, PT ;  /* 0x000000100b00780c */ /* 0x040fe20003f06270 */
[----:B-----5:R-:W-:Y:S01]  /*00f0*/  IMAD.WIDE R6, R11, 0x4, R6 ;  /* 0x000000040b067825 */ /* 0x020fe200078e0206 */
[----:B------:R-:W-:-:S04]  /*0100*/  LEA.HI R0, R0, R11, RZ, 0x2 ;  /* 0x0000000b00007211 */ /* 0x000fc800078f10ff */
[----:B------:R-:W-:Y:S01]  /*0110*/  LOP3.LUT R0, R0, 0xfffffffc, RZ, 0xc0, !PT ;  /* 0xfffffffc00007812 */ /* 0x000fe200078ec0ff */
[----:B0-2---:R-:W-:-:S04]  /*0120*/  IMAD.WIDE R2, R11, 0x4, R2 ;  /* 0x000000040b027825 */ /* 0x005fc800078e0202 */
[----:B------:R-:W-:Y:S01]  /*0130*/  IMAD.IADD R13, R11, 0x1, -R0 ;  /* 0x000000010b0d7824 */ /* 0x000fe200078e0a00 */
[----:B------:R-:W-:Y:S01]  /*0140*/  MOV R0, RZ ;  /* 0x000000ff00007202 */ /* 0x000fe20000000f00 */
[----:B------:R-:W2:Y:S02]  /*0150*/  @!P0 LDG.E R10, desc[UR4][R6.64] ;  /* 0x00000004060a8981 */ /* 0x000ea4000c1e1900 */
[----:B------:R-:W-:-:S03]  /*0160*/  IMAD.WIDE R4, R13, 0x4, R4 ;  /* 0x000000040d047825 */ /* 0x000fc600078e0204 */
[----:B------:R-:W3:Y:S01]  /*0170*/  @!P0 LDG.E R0, desc[UR4][R2.64] ;  /* 0x0000000402008981 */ /* 0x000ee2000c1e1900 */
[----:B----4-:R-:W-:-:S04]  /*0180*/  IMAD.WIDE R8, R13, 0x4, R8 ;  /* 0x000000040d087825 */ /* 0x010fc800078e0208 */
[----:B------:R-:W-:Y:S01]  /*0190*/  IMAD.MOV.U32 R13, RZ, RZ, RZ ;  /* 0x000000ffff0d7224 */ /* 0x000fe200078e00ff */
[----:B------:R-:W2:Y:S05]  /*01a0*/  @!P0 LDG.E.EL R15, desc[UR4][R8.64] ;  /* 0x00000004080f8981 */ /* 0x000eaa000c2e1900 */
[----:B------:R-:W3:Y:S01]  /*01b0*/  @!P0 LDG.E.EL R13, desc[UR4][R4.64] ;  /* 0x00000004040d8981 */ /* 0x000ee2000c2e1900 */
[----:B------:R-:W-:-:S04]  /*01c0*/  LOP3.LUT P0, RZ, R12, 0x10, RZ, 0xc0, !PT ;  /* 0x000000100cff7812 */ /* 0x000fc8000780c0ff */
[----:B------:R-:W-:Y:S01]  /*01d0*/  ISETP.LT.AND P0, PT, R11, 0x10, !P0 ;  /* 0x000000100b00780c */ /* 0x000fe20004701270 */
[----:B--2---:R-:W-:Y:S01]  /*01e0*/  FADD R15, R15, R10 ;  /* 0x0000000a0f0f7221 */ /* 0x004fe20000000000 */
[----:B---3--:R-:W-:-:S04]  /*01f0*/  FADD R0, R13, R0 ;  /* 0x000000000d007221 */ /* 0x008fc80000000000 */
[----:B------:R-:W-:-:S07]  /*0200*/  FADD R15, R0, R15 ;  /* 0x0000000f000f7221 */ /* 0x000fce0000000000 */
[----:B------:R-:W-:Y:S05]  /*0210*/  @!P0 EXIT ;  /* 0x000000000000894d */ /* 0x000fea0003800000 */
[----:B------:R-:W-:Y:S01]  /*0220*/  STG.E desc[UR4][R2.64], R15 ;  /* 0x0000000f02007986 */ /* 0x000fe2000c101904 */
[----:B------:R-:W-:Y:S05]  /*0230*/  EXIT ;  /* 0x000000000000794d */ /* 0x000fea0003800000 */
.L_x_0:
[----:B------:R-:W-:-:S00]  /*0240*/  BRA `(.L_x_0) ;  /* 0xfffffffc00fc7947 */ /* 0x000fc0000383ffff */
[----:B------:R-:W-:-:S00]  /*0250*/  NOP ;  /* 0x0000000000007918 */ /* 0x000fc00000000000 */
        /* <DEDUP_REMOVED lines=10> */
.L_x_1:


//--------------------- .nv.constant0.triton_poi_fused_add_addmm_4 --------------------------
	.section	.nv.constant0.triton_poi_fused_add_addmm_4,"a",@progbits
	.sectionflags	@""
	.align	4
.nv.constant0.triton_poi_fused_add_addmm_4:
	.zero		564
